//
// Generated by NVIDIA NVVM Compiler
//
// Compiler Build ID: CL-36424714
// Cuda compilation tools, release 13.0, V13.0.88
// Based on NVVM 20.0.0
//

.version 9.0
.target sm_100
.address_size 64

	// .globl	_Z6kernelPi
.global .align 1 .b8 _ZN34_INTERNAL_9080226a_4_k_cu_84db3c434cuda3std3__45__cpo5beginE[1];
.global .align 1 .b8 _ZN34_INTERNAL_9080226a_4_k_cu_84db3c434cuda3std3__45__cpo3endE[1];
.global .align 1 .b8 _ZN34_INTERNAL_9080226a_4_k_cu_84db3c434cuda3std3__45__cpo6cbeginE[1];
.global .align 1 .b8 _ZN34_INTERNAL_9080226a_4_k_cu_84db3c434cuda3std3__45__cpo4cendE[1];
.global .align 1 .b8 _ZN34_INTERNAL_9080226a_4_k_cu_84db3c434cuda3std3__45__cpo6rbeginE[1];
.global .align 1 .b8 _ZN34_INTERNAL_9080226a_4_k_cu_84db3c434cuda3std3__45__cpo4rendE[1];
.global .align 1 .b8 _ZN34_INTERNAL_9080226a_4_k_cu_84db3c434cuda3std3__45__cpo7crbeginE[1];
.global .align 1 .b8 _ZN34_INTERNAL_9080226a_4_k_cu_84db3c434cuda3std3__45__cpo5crendE[1];
.global .align 1 .b8 _ZN34_INTERNAL_9080226a_4_k_cu_84db3c434cuda3std3__436_GLOBAL__N__9080226a_4_k_cu_84db3c436ignoreE[1];
.global .align 1 .b8 _ZN34_INTERNAL_9080226a_4_k_cu_84db3c434cuda3std3__419piecewise_constructE[1];
.global .align 1 .b8 _ZN34_INTERNAL_9080226a_4_k_cu_84db3c434cuda3std3__48in_placeE[1];
.global .align 1 .b8 _ZN34_INTERNAL_9080226a_4_k_cu_84db3c434cuda3std3__420unreachable_sentinelE[1];
.global .align 1 .b8 _ZN34_INTERNAL_9080226a_4_k_cu_84db3c434cuda3std6ranges3__45__cpo4swapE[1];
.global .align 1 .b8 _ZN34_INTERNAL_9080226a_4_k_cu_84db3c434cuda3std6ranges3__45__cpo9iter_moveE[1];
.global .align 1 .b8 _ZN34_INTERNAL_9080226a_4_k_cu_84db3c434cuda3std6ranges3__45__cpo5beginE[1];
.global .align 1 .b8 _ZN34_INTERNAL_9080226a_4_k_cu_84db3c434cuda3std6ranges3__45__cpo3endE[1];
.global .align 1 .b8 _ZN34_INTERNAL_9080226a_4_k_cu_84db3c434cuda3std6ranges3__45__cpo6cbeginE[1];
.global .align 1 .b8 _ZN34_INTERNAL_9080226a_4_k_cu_84db3c434cuda3std6ranges3__45__cpo4cendE[1];
.global .align 1 .b8 _ZN34_INTERNAL_9080226a_4_k_cu_84db3c434cuda3std6ranges3__45__cpo7advanceE[1];
.global .align 1 .b8 _ZN34_INTERNAL_9080226a_4_k_cu_84db3c434cuda3std6ranges3__45__cpo9iter_swapE[1];
.global .align 1 .b8 _ZN34_INTERNAL_9080226a_4_k_cu_84db3c434cuda3std6ranges3__45__cpo4nextE[1];
.global .align 1 .b8 _ZN34_INTERNAL_9080226a_4_k_cu_84db3c434cuda3std6ranges3__45__cpo4prevE[1];
.global .align 1 .b8 _ZN34_INTERNAL_9080226a_4_k_cu_84db3c434cuda3std6ranges3__45__cpo4dataE[1];
.global .align 1 .b8 _ZN34_INTERNAL_9080226a_4_k_cu_84db3c434cuda3std6ranges3__45__cpo5cdataE[1];
.global .align 1 .b8 _ZN34_INTERNAL_9080226a_4_k_cu_84db3c434cuda3std6ranges3__45__cpo4sizeE[1];
.global .align 1 .b8 _ZN34_INTERNAL_9080226a_4_k_cu_84db3c434cuda3std6ranges3__45__cpo5ssizeE[1];
.global .align 1 .b8 _ZN34_INTERNAL_9080226a_4_k_cu_84db3c434cuda3std6ranges3__45__cpo8distanceE[1];
.global .align 1 .b8 _ZN34_INTERNAL_9080226a_4_k_cu_84db3c436thrust24THRUST_300001_SM_1000_NS6system6detail10sequential3seqE[1];

.visible .entry _Z6kernelPi(
	.param .u64 .ptr .align 1 _Z6kernelPi_param_0
)
{
	.reg .b64 	%rd<4>;

	ld.param.u64 	%rd2, [_Z6kernelPi_param_0];
	cvta.to.global.u64 	%rd3, %rd2;
	// begin inline asm
	mov.u64 	%rd1, %clock64;
	// end inline asm
	st.global.u32 	[%rd3], %rd1;
	bar.sync 	0;
	ret;

}


// ===== COMPILED SASS (sm_100) =====

	.target	sm_100

	.elftype	@"ET_EXEC"


//--------------------- .note.nv.tkinfo           --------------------------
	.section	.note.nv.tkinfo,"",@"SHT_NOTE"
	.sectionflags	@"SHF_NOTE_NV_TKINFO"
	.tkinfo
        /*0018*/ 	.word	0x00000002
        /*0030*/ 	.string	""
        /*0030*/ 	.string	"ptxas"
        /*0030*/ 	.string	"Cuda compilation tools, release 13.0, V13.0.88"
        /*0030*/ 	.string	"Build cuda_13.0.r13.0/compiler.36424714_0"
        /*0030*/ 	.string	"-arch sm_100 -m 64 "



//--------------------- .note.nv.cuinfo           --------------------------
	.section	.note.nv.cuinfo,"",@"SHT_NOTE"
	.sectionflags	@"SHF_NOTE_NV_CUINFO"
        /*0018*/ 	.short	0x0002
        /*001a*/ 	.short	0x0064
        /*001c*/ 	.short	0x0082
	.zero		2


//--------------------- .nv.info                  --------------------------
	.section	.nv.info,"",@"SHT_CUDA_INFO"
	.align	4


	//----- nvinfo : EIATTR_REGCOUNT
	.align		4
        /*0000*/ 	.byte	0x04, 0x2f
        /*0002*/ 	.short	(.L_29 - .L_28)
	.align		4
.L_28:
        /*0004*/ 	.word	index@(_Z6kernelPi)
        /*0008*/ 	.word	0x00000008


	//----- nvinfo : EIATTR_FRAME_SIZE
	.align		4
.L_29:
        /*000c*/ 	.byte	0x04, 0x11
        /*000e*/ 	.short	(.L_31 - .L_30)
	.align		4
.L_30:
        /*0010*/ 	.word	index@(_Z6kernelPi)
        /*0014*/ 	.word	0x00000000


	//----- nvinfo : EIATTR_MIN_STACK_SIZE
	.align		4
.L_31:
        /*0018*/ 	.byte	0x04, 0x12
        /*001a*/ 	.short	(.L_33 - .L_32)
	.align		4
.L_32:
        /*001c*/ 	.word	index@(_Z6kernelPi)
        /*0020*/ 	.word	0x00000000
.L_33:


//--------------------- .nv.compat                --------------------------
	.section	.nv.compat,"",@"SHT_CUDA_COMPAT_INFO"
	.align	4
        /*0000*/ 	.byte	0x02, 0x09, 0x00, 0x00, 0x02, 0x02, 0x01, 0x00, 0x02, 0x05, 0x05, 0x00, 0x03, 0x07, 0x01, 0x01
        /*0010*/ 	.byte	0x02, 0x03, 0x00, 0x00, 0x02, 0x06, 0x01, 0x00, 0x04, 0x0b, 0x08, 0x00, 0x09, 0x00, 0x00, 0x00
        /*0020*/ 	.byte	0x00, 0x00, 0x00, 0x00


//--------------------- .nv.info._Z6kernelPi      --------------------------
	.section	.nv.info._Z6kernelPi,"",@"SHT_CUDA_INFO"
	.sectionflags	@""
	.align	4


	//----- nvinfo : EIATTR_CUDA_API_VERSION
	.align		4
        /*0000*/ 	.byte	0x04, 0x37
        /*0002*/ 	.short	(.L_35 - .L_34)
.L_34:
        /*0004*/ 	.word	0x00000082


	//----- nvinfo : EIATTR_KPARAM_INFO
	.align		4
.L_35:
        /*0008*/ 	.byte	0x04, 0x17
        /*000a*/ 	.short	(.L_37 - .L_36)
.L_36:
        /*000c*/ 	.word	0x00000000
        /*0010*/ 	.short	0x0000
        /*0012*/ 	.short	0x0000
        /*0014*/ 	.byte	0x00, 0xf5, 0x21, 0x00


	//----- nvinfo : EIATTR_SPARSE_MMA_MASK
	.align		4
.L_37:
        /*0018*/ 	.byte	0x03, 0x50
        /*001a*/ 	.short	0x0000


	//----- nvinfo : EIATTR_MAXREG_COUNT
	.align		4
        /*001c*/ 	.byte	0x03, 0x1b
        /*001e*/ 	.short	0x00ff


	//----- nvinfo : EIATTR_NUM_BARRIERS
	.align		4
        /*0020*/ 	.byte	0x02, 0x4c
        /*0022*/ 	.byte	0x01
	.zero		1


	//----- nvinfo : EIATTR_MERCURY_ISA_VERSION
	.align		4
        /*0024*/ 	.byte	0x03, 0x5f
        /*0026*/ 	.short	0x0101


	//----- nvinfo : EIATTR_VRC_CTA_INIT_COUNT
	.align		4
        /*0028*/ 	.byte	0x02, 0x4a
	.zero		1
	.zero		1


	//----- nvinfo : EIATTR_EXIT_INSTR_OFFSETS
	.align		4
        /*002c*/ 	.byte	0x04, 0x1c
        /*002e*/ 	.short	(.L_39 - .L_38)


	//   ....[0]....
.L_38:
        /*0030*/ 	.word	0x00000070


	//----- nvinfo : EIATTR_CBANK_PARAM_SIZE
	.align		4
.L_39:
        /*0034*/ 	.byte	0x03, 0x19
        /*0036*/ 	.short	0x0008


	//----- nvinfo : EIATTR_PARAM_CBANK
	.align		4
        /*0038*/ 	.byte	0x04, 0x0a
        /*003a*/ 	.short	(.L_41 - .L_40)
	.align		4
.L_40:
        /*003c*/ 	.word	index@(.nv.constant0._Z6kernelPi)
        /*0040*/ 	.short	0x0380
        /*0042*/ 	.short	0x0008


	//----- nvinfo : EIATTR_SW_WAR
	.align		4
.L_41:
        /*0044*/ 	.byte	0x04, 0x36
        /*0046*/ 	.short	(.L_43 - .L_42)
.L_42:
        /*0048*/ 	.word	0x00000008
.L_43:


//--------------------- .nv.callgraph             --------------------------
	.section	.nv.callgraph,"",@"SHT_CUDA_CALLGRAPH"
	.align	4
	.sectionentsize	8
	.align		4
        /*0000*/ 	.word	0x00000000
	.align		4
        /*0004*/ 	.word	0xffffffff
	.align		4
        /*0008*/ 	.word	0x00000000
	.align		4
        /*000c*/ 	.word	0xfffffffe
	.align		4
        /*0010*/ 	.word	0x00000000
	.align		4
        /*0014*/ 	.word	0xfffffffd
	.align		4
        /*0018*/ 	.word	0x00000000
	.align		4
        /*001c*/ 	.word	0xfffffffc


//--------------------- .nv.constant4             --------------------------
	.section	.nv.constant4,"a",@progbits
	.align	8
	.align		8
.nv.constant4:
        /*0000*/ 	.dword	_ZN34_INTERNAL_9080226a_4_k_cu_84db3c434cuda3std3__45__cpo5beginE
	.align		8
        /*0008*/ 	.dword	_ZN34_INTERNAL_9080226a_4_k_cu_84db3c434cuda3std3__45__cpo3endE
	.align		8
        /*0010*/ 	.dword	_ZN34_INTERNAL_9080226a_4_k_cu_84db3c434cuda3std3__45__cpo6cbeginE
	.align		8
        /*0018*/ 	.dword	_ZN34_INTERNAL_9080226a_4_k_cu_84db3c434cuda3std3__45__cpo4cendE
	.align		8
        /*0020*/ 	.dword	_ZN34_INTERNAL_9080226a_4_k_cu_84db3c434cuda3std3__45__cpo6rbeginE
	.align		8
        /*0028*/ 	.dword	_ZN34_INTERNAL_9080226a_4_k_cu_84db3c434cuda3std3__45__cpo4rendE
	.align		8
        /*0030*/ 	.dword	_ZN34_INTERNAL_9080226a_4_k_cu_84db3c434cuda3std3__45__cpo7crbeginE
	.align		8
        /*0038*/ 	.dword	_ZN34_INTERNAL_9080226a_4_k_cu_84db3c434cuda3std3__45__cpo5crendE
	.align		8
        /*0040*/ 	.dword	_ZN34_INTERNAL_9080226a_4_k_cu_84db3c434cuda3std3__436_GLOBAL__N__9080226a_4_k_cu_84db3c436ignoreE
	.align		8
        /*0048*/ 	.dword	_ZN34_INTERNAL_9080226a_4_k_cu_84db3c434cuda3std3__419piecewise_constructE
	.align		8
        /*0050*/ 	.dword	_ZN34_INTERNAL_9080226a_4_k_cu_84db3c434cuda3std3__48in_placeE
	.align		8
        /*0058*/ 	.dword	_ZN34_INTERNAL_9080226a_4_k_cu_84db3c434cuda3std3__420unreachable_sentinelE
	.align		8
        /*0060*/ 	.dword	_ZN34_INTERNAL_9080226a_4_k_cu_84db3c434cuda3std6ranges3__45__cpo4swapE
	.align		8
        /*0068*/ 	.dword	_ZN34_INTERNAL_9080226a_4_k_cu_84db3c434cuda3std6ranges3__45__cpo9iter_moveE
	.align		8
        /*0070*/ 	.dword	_ZN34_INTERNAL_9080226a_4_k_cu_84db3c434cuda3std6ranges3__45__cpo5beginE
	.align		8
        /*0078*/ 	.dword	_ZN34_INTERNAL_9080226a_4_k_cu_84db3c434cuda3std6ranges3__45__cpo3endE
	.align		8
        /*0080*/ 	.dword	_ZN34_INTERNAL_9080226a_4_k_cu_84db3c434cuda3std6ranges3__45__cpo6cbeginE
	.align		8
        /*0088*/ 	.dword	_ZN34_INTERNAL_9080226a_4_k_cu_84db3c434cuda3std6ranges3__45__cpo4cendE
	.align		8
        /*0090*/ 	.dword	_ZN34_INTERNAL_9080226a_4_k_cu_84db3c434cuda3std6ranges3__45__cpo7advanceE
	.align		8
        /*0098*/ 	.dword	_ZN34_INTERNAL_9080226a_4_k_cu_84db3c434cuda3std6ranges3__45__cpo9iter_swapE
	.align		8
        /*00a0*/ 	.dword	_ZN34_INTERNAL_9080226a_4_k_cu_84db3c434cuda3std6ranges3__45__cpo4nextE
	.align		8
        /*00a8*/ 	.dword	_ZN34_INTERNAL_9080226a_4_k_cu_84db3c434cuda3std6ranges3__45__cpo4prevE
	.align		8
        /*00b0*/ 	.dword	_ZN34_INTERNAL_9080226a_4_k_cu_84db3c434cuda3std6ranges3__45__cpo4dataE
	.align		8
        /*00b8*/ 	.dword	_ZN34_INTERNAL_9080226a_4_k_cu_84db3c434cuda3std6ranges3__45__cpo5cdataE
	.align		8
        /*00c0*/ 	.dword	_ZN34_INTERNAL_9080226a_4_k_cu_84db3c434cuda3std6ranges3__45__cpo4sizeE
	.align		8
        /*00c8*/ 	.dword	_ZN34_INTERNAL_9080226a_4_k_cu_84db3c434cuda3std6ranges3__45__cpo5ssizeE
	.align		8
        /*00d0*/ 	.dword	_ZN34_INTERNAL_9080226a_4_k_cu_84db3c434cuda3std6ranges3__45__cpo8distanceE
	.align		8
        /*00d8*/ 	.dword	_ZN34_INTERNAL_9080226a_4_k_cu_84db3c436thrust24THRUST_300001_SM_1000_NS6system6detail10sequential3seqE


//--------------------- .text._Z6kernelPi         --------------------------
	.section	.text._Z6kernelPi,"ax",@progbits
	.align	128
        .global         _Z6kernelPi
        .type           _Z6kernelPi,@function
        .size           _Z6kernelPi,(.L_x_1 - _Z6kernelPi)
        .other          _Z6kernelPi,@"STO_CUDA_ENTRY STV_DEFAULT"
_Z6kernelPi:
.text._Z6kernelPi:
[----:B------:R-:W-:Y:S01]  /*0000*/  LDC R1, c[0x0][0x37c] ;  /* 0x0000df00ff017b82 */ /* 0x000fe20000000800 */
[----:B------:R-:W0:Y:S01]  /*0010*/  LDCU.64 UR4, c[0x0][0x358] ;  /* 0x00006b00ff0477ac */ /* 0x000e220008000a00 */
[----:B------:R-:W-:Y:S01]  /*0020*/  NOP ;  /* 0x0000000000007918 */ /* 0x000fe20000000000 */
[----:B------:R-:W-:-:S05]  /*0030*/  CS2R.32 R5, SR_CLOCKLO ;  /* 0x0000000000057805 */ /* 0x000fca0000005000 */
[----:B------:R-:W0:Y:S02]  /*0040*/  LDC.64 R2, c[0x0][0x380] ;  /* 0x0000e000ff027b82 */ /* 0x000e240000000a00 */
[----:B0-----:R-:W-:Y:S06]  /*0050*/  STG.E desc[UR4][R2.64], R5 ;  /* 0x0000000502007986 */ /* 0x001fec000c101904 */
[----:B------:R-:W-:Y:S06]  /*0060*/  BAR.SYNC.DEFER_BLOCKING 0x0 ;  /* 0x0000000000007b1d */ /* 0x000fec0000010000 */
[----:B------:R-:W-:Y:S05]  /*0070*/  EXIT ;  /* 0x000000000000794d */ /* 0x000fea0003800000 */
.L_x_0:
[----:B------:R-:W-:-:S00]  /*0080*/  BRA `(.L_x_0) ;  /* 0xfffffffc00fc7947 */ /* 0x000fc0000383ffff */
[----:B------:R-:W-:-:S00]  /*0090*/  NOP ;  /* 0x0000000000007918 */ /* 0x000fc00000000000 */
        /* <DEDUP_REMOVED lines=14> */
.L_x_1:


//--------------------- .nv.shared.reserved.0     --------------------------
	.section	.nv.shared.reserved.0,"aw",@nobits
	.weak		__nv_reservedSMEM_offset_0_alias
	.size		__nv_reservedSMEM_offset_0_alias, 0, 64
	.other		__nv_reservedSMEM_offset_0_alias,@"STO_CUDA_RESERVED_SHARED STV_DEFAULT"
__nv_reservedSMEM_offset_0_alias:
	.zero		0
	.zero		64


//--------------------- .nv.global                --------------------------
	.section	.nv.global,"aw",@nobits
.nv.global:
	.type		_ZN34_INTERNAL_9080226a_4_k_cu_84db3c434cuda3std3__48in_placeE,@object
	.size		_ZN34_INTERNAL_9080226a_4_k_cu_84db3c434cuda3std3__48in_placeE,(_ZN34_INTERNAL_9080226a_4_k_cu_84db3c434cuda3std6ranges3__45__cpo8distanceE - _ZN34_INTERNAL_9080226a_4_k_cu_84db3c434cuda3std3__48in_placeE)
_ZN34_INTERNAL_9080226a_4_k_cu_84db3c434cuda3std3__48in_placeE:
	.zero		1
	.type		_ZN34_INTERNAL_9080226a_4_k_cu_84db3c434cuda3std6ranges3__45__cpo8distanceE,@object
	.size		_ZN34_INTERNAL_9080226a_4_k_cu_84db3c434cuda3std6ranges3__45__cpo8distanceE,(_ZN34_INTERNAL_9080226a_4_k_cu_84db3c434cuda3std3__45__cpo6cbeginE - _ZN34_INTERNAL_9080226a_4_k_cu_84db3c434cuda3std6ranges3__45__cpo8distanceE)
_ZN34_INTERNAL_9080226a_4_k_cu_84db3c434cuda3std6ranges3__45__cpo8distanceE:
	.zero		1
	.type		_ZN34_INTERNAL_9080226a_4_k_cu_84db3c434cuda3std3__45__cpo6cbeginE,@object
	.size		_ZN34_INTERNAL_9080226a_4_k_cu_84db3c434cuda3std3__45__cpo6cbeginE,(_ZN34_INTERNAL_9080226a_4_k_cu_84db3c434cuda3std6ranges3__45__cpo7advanceE - _ZN34_INTERNAL_9080226a_4_k_cu_84db3c434cuda3std3__45__cpo6cbeginE)
_ZN34_INTERNAL_9080226a_4_k_cu_84db3c434cuda3std3__45__cpo6cbeginE:
	.zero		1
	.type		_ZN34_INTERNAL_9080226a_4_k_cu_84db3c434cuda3std6ranges3__45__cpo7advanceE,@object
	.size		_ZN34_INTERNAL_9080226a_4_k_cu_84db3c434cuda3std6ranges3__45__cpo7advanceE,(_ZN34_INTERNAL_9080226a_4_k_cu_84db3c434cuda3std3__45__cpo7crbeginE - _ZN34_INTERNAL_9080226a_4_k_cu_84db3c434cuda3std6ranges3__45__cpo7advanceE)
_ZN34_INTERNAL_9080226a_4_k_cu_84db3c434cuda3std6ranges3__45__cpo7advanceE:
	.zero		1
	.type		_ZN34_INTERNAL_9080226a_4_k_cu_84db3c434cuda3std3__45__cpo7crbeginE,@object
	.size		_ZN34_INTERNAL_9080226a_4_k_cu_84db3c434cuda3std3__45__cpo7crbeginE,(_ZN34_INTERNAL_9080226a_4_k_cu_84db3c434cuda3std6ranges3__45__cpo4dataE - _ZN34_INTERNAL_9080226a_4_k_cu_84db3c434cuda3std3__45__cpo7crbeginE)
_ZN34_INTERNAL_9080226a_4_k_cu_84db3c434cuda3std3__45__cpo7crbeginE:
	.zero		1
	.type		_ZN34_INTERNAL_9080226a_4_k_cu_84db3c434cuda3std6ranges3__45__cpo4dataE,@object
	.size		_ZN34_INTERNAL_9080226a_4_k_cu_84db3c434cuda3std6ranges3__45__cpo4dataE,(_ZN34_INTERNAL_9080226a_4_k_cu_84db3c434cuda3std6ranges3__45__cpo5beginE - _ZN34_INTERNAL_9080226a_4_k_cu_84db3c434cuda3std6ranges3__45__cpo4dataE)
_ZN34_INTERNAL_9080226a_4_k_cu_84db3c434cuda3std6ranges3__45__cpo4dataE:
	.zero		1
	.type		_ZN34_INTERNAL_9080226a_4_k_cu_84db3c434cuda3std6ranges3__45__cpo5beginE,@object
	.size		_ZN34_INTERNAL_9080226a_4_k_cu_84db3c434cuda3std6ranges3__45__cpo5beginE,(_ZN34_INTERNAL_9080226a_4_k_cu_84db3c434cuda3std3__436_GLOBAL__N__9080226a_4_k_cu_84db3c436ignoreE - _ZN34_INTERNAL_9080226a_4_k_cu_84db3c434cuda3std6ranges3__45__cpo5beginE)
_ZN34_INTERNAL_9080226a_4_k_cu_84db3c434cuda3std6ranges3__45__cpo5beginE:
	.zero		1
	.type		_ZN34_INTERNAL_9080226a_4_k_cu_84db3c434cuda3std3__436_GLOBAL__N__9080226a_4_k_cu_84db3c436ignoreE,@object
	.size		_ZN34_INTERNAL_9080226a_4_k_cu_84db3c434cuda3std3__436_GLOBAL__N__9080226a_4_k_cu_84db3c436ignoreE,(_ZN34_INTERNAL_9080226a_4_k_cu_84db3c434cuda3std6ranges3__45__cpo4sizeE - _ZN34_INTERNAL_9080226a_4_k_cu_84db3c434cuda3std3__436_GLOBAL__N__9080226a_4_k_cu_84db3c436ignoreE)
_ZN34_INTERNAL_9080226a_4_k_cu_84db3c434cuda3std3__436_GLOBAL__N__9080226a_4_k_cu_84db3c436ignoreE:
	.zero		1
	.type		_ZN34_INTERNAL_9080226a_4_k_cu_84db3c434cuda3std6ranges3__45__cpo4sizeE,@object
	.size		_ZN34_INTERNAL_9080226a_4_k_cu_84db3c434cuda3std6ranges3__45__cpo4sizeE,(_ZN34_INTERNAL_9080226a_4_k_cu_84db3c434cuda3std3__45__cpo5beginE - _ZN34_INTERNAL_9080226a_4_k_cu_84db3c434cuda3std6ranges3__45__cpo4sizeE)
_ZN34_INTERNAL_9080226a_4_k_cu_84db3c434cuda3std6ranges3__45__cpo4sizeE:
	.zero		1
	.type		_ZN34_INTERNAL_9080226a_4_k_cu_84db3c434cuda3std3__45__cpo5beginE,@object
	.size		_ZN34_INTERNAL_9080226a_4_k_cu_84db3c434cuda3std3__45__cpo5beginE,(_ZN34_INTERNAL_9080226a_4_k_cu_84db3c434cuda3std6ranges3__45__cpo6cbeginE - _ZN34_INTERNAL_9080226a_4_k_cu_84db3c434cuda3std3__45__cpo5beginE)
_ZN34_INTERNAL_9080226a_4_k_cu_84db3c434cuda3std3__45__cpo5beginE:
	.zero		1
	.type		_ZN34_INTERNAL_9080226a_4_k_cu_84db3c434cuda3std6ranges3__45__cpo6cbeginE,@object
	.size		_ZN34_INTERNAL_9080226a_4_k_cu_84db3c434cuda3std6ranges3__45__cpo6cbeginE,(_ZN34_INTERNAL_9080226a_4_k_cu_84db3c434cuda3std3__45__cpo6rbeginE - _ZN34_INTERNAL_9080226a_4_k_cu_84db3c434cuda3std6ranges3__45__cpo6cbeginE)
_ZN34_INTERNAL_9080226a_4_k_cu_84db3c434cuda3std6ranges3__45__cpo6cbeginE:
	.zero		1
	.type		_ZN34_INTERNAL_9080226a_4_k_cu_84db3c434cuda3std3__45__cpo6rbeginE,@object
	.size		_ZN34_INTERNAL_9080226a_4_k_cu_84db3c434cuda3std3__45__cpo6rbeginE,(_ZN34_INTERNAL_9080226a_4_k_cu_84db3c434cuda3std6ranges3__45__cpo4nextE - _ZN34_INTERNAL_9080226a_4_k_cu_84db3c434cuda3std3__45__cpo6rbeginE)
_ZN34_INTERNAL_9080226a_4_k_cu_84db3c434cuda3std3__45__cpo6rbeginE:
	.zero		1
	.type		_ZN34_INTERNAL_9080226a_4_k_cu_84db3c434cuda3std6ranges3__45__cpo4nextE,@object
	.size		_ZN34_INTERNAL_9080226a_4_k_cu_84db3c434cuda3std6ranges3__45__cpo4nextE,(_ZN34_INTERNAL_9080226a_4_k_cu_84db3c434cuda3std6ranges3__45__cpo4swapE - _ZN34_INTERNAL_9080226a_4_k_cu_84db3c434cuda3std6ranges3__45__cpo4nextE)
_ZN34_INTERNAL_9080226a_4_k_cu_84db3c434cuda3std6ranges3__45__cpo4nextE:
	.zero		1
	.type		_ZN34_INTERNAL_9080226a_4_k_cu_84db3c434cuda3std6ranges3__45__cpo4swapE,@object
	.size		_ZN34_INTERNAL_9080226a_4_k_cu_84db3c434cuda3std6ranges3__45__cpo4swapE,(_ZN34_INTERNAL_9080226a_4_k_cu_84db3c434cuda3std3__420unreachable_sentinelE - _ZN34_INTERNAL_9080226a_4_k_cu_84db3c434cuda3std6ranges3__45__cpo4swapE)
_ZN34_INTERNAL_9080226a_4_k_cu_84db3c434cuda3std6ranges3__45__cpo4swapE:
	.zero		1
	.type		_ZN34_INTERNAL_9080226a_4_k_cu_84db3c434cuda3std3__420unreachable_sentinelE,@object
	.size		_ZN34_INTERNAL_9080226a_4_k_cu_84db3c434cuda3std3__420unreachable_sentinelE,(_ZN34_INTERNAL_9080226a_4_k_cu_84db3c436thrust24THRUST_300001_SM_1000_NS6system6detail10sequential3seqE - _ZN34_INTERNAL_9080226a_4_k_cu_84db3c434cuda3std3__420unreachable_sentinelE)
_ZN34_INTERNAL_9080226a_4_k_cu_84db3c434cuda3std3__420unreachable_sentinelE:
	.zero		1
	.type		_ZN34_INTERNAL_9080226a_4_k_cu_84db3c436thrust24THRUST_300001_SM_1000_NS6system6detail10sequential3seqE,@object
	.size		_ZN34_INTERNAL_9080226a_4_k_cu_84db3c436thrust24THRUST_300001_SM_1000_NS6system6detail10sequential3seqE,(_ZN34_INTERNAL_9080226a_4_k_cu_84db3c434cuda3std3__45__cpo4cendE - _ZN34_INTERNAL_9080226a_4_k_cu_84db3c436thrust24THRUST_300001_SM_1000_NS6system6detail10sequential3seqE)
_ZN34_INTERNAL_9080226a_4_k_cu_84db3c436thrust24THRUST_300001_SM_1000_NS6system6detail10sequential3seqE:
	.zero		1
	.type		_ZN34_INTERNAL_9080226a_4_k_cu_84db3c434cuda3std3__45__cpo4cendE,@object
	.size		_ZN34_INTERNAL_9080226a_4_k_cu_84db3c434cuda3std3__45__cpo4cendE,(_ZN34_INTERNAL_9080226a_4_k_cu_84db3c434cuda3std6ranges3__45__cpo9iter_swapE - _ZN34_INTERNAL_9080226a_4_k_cu_84db3c434cuda3std3__45__cpo4cendE)
_ZN34_INTERNAL_9080226a_4_k_cu_84db3c434cuda3std3__45__cpo4cendE:
	.zero		1
	.type		_ZN34_INTERNAL_9080226a_4_k_cu_84db3c434cuda3std6ranges3__45__cpo9iter_swapE,@object
	.size		_ZN34_INTERNAL_9080226a_4_k_cu_84db3c434cuda3std6ranges3__45__cpo9iter_swapE,(_ZN34_INTERNAL_9080226a_4_k_cu_84db3c434cuda3std3__45__cpo5crendE - _ZN34_INTERNAL_9080226a_4_k_cu_84db3c434cuda3std6ranges3__45__cpo9iter_swapE)
_ZN34_INTERNAL_9080226a_4_k_cu_84db3c434cuda3std6ranges3__45__cpo9iter_swapE:
	.zero		1
	.type		_ZN34_INTERNAL_9080226a_4_k_cu_84db3c434cuda3std3__45__cpo5crendE,@object
	.size		_ZN34_INTERNAL_9080226a_4_k_cu_84db3c434cuda3std3__45__cpo5crendE,(_ZN34_INTERNAL_9080226a_4_k_cu_84db3c434cuda3std6ranges3__45__cpo5cdataE - _ZN34_INTERNAL_9080226a_4_k_cu_84db3c434cuda3std3__45__cpo5crendE)
_ZN34_INTERNAL_9080226a_4_k_cu_84db3c434cuda3std3__45__cpo5crendE:
	.zero		1
	.type		_ZN34_INTERNAL_9080226a_4_k_cu_84db3c434cuda3std6ranges3__45__cpo5cdataE,@object
	.size		_ZN34_INTERNAL_9080226a_4_k_cu_84db3c434cuda3std6ranges3__45__cpo5cdataE,(_ZN34_INTERNAL_9080226a_4_k_cu_84db3c434cuda3std6ranges3__45__cpo3endE - _ZN34_INTERNAL_9080226a_4_k_cu_84db3c434cuda3std6ranges3__45__cpo5cdataE)
_ZN34_INTERNAL_9080226a_4_k_cu_84db3c434cuda3std6ranges3__45__cpo5cdataE:
	.zero		1
	.type		_ZN34_INTERNAL_9080226a_4_k_cu_84db3c434cuda3std6ranges3__45__cpo3endE,@object
	.size		_ZN34_INTERNAL_9080226a_4_k_cu_84db3c434cuda3std6ranges3__45__cpo3endE,(_ZN34_INTERNAL_9080226a_4_k_cu_84db3c434cuda3std3__419piecewise_constructE - _ZN34_INTERNAL_9080226a_4_k_cu_84db3c434cuda3std6ranges3__45__cpo3endE)
_ZN34_INTERNAL_9080226a_4_k_cu_84db3c434cuda3std6ranges3__45__cpo3endE:
	.zero		1
	.type		_ZN34_INTERNAL_9080226a_4_k_cu_84db3c434cuda3std3__419piecewise_constructE,@object
	.size		_ZN34_INTERNAL_9080226a_4_k_cu_84db3c434cuda3std3__419piecewise_constructE,(_ZN34_INTERNAL_9080226a_4_k_cu_84db3c434cuda3std6ranges3__45__cpo5ssizeE - _ZN34_INTERNAL_9080226a_4_k_cu_84db3c434cuda3std3__419piecewise_constructE)
_ZN34_INTERNAL_9080226a_4_k_cu_84db3c434cuda3std3__419piecewise_constructE:
	.zero		1
	.type		_ZN34_INTERNAL_9080226a_4_k_cu_84db3c434cuda3std6ranges3__45__cpo5ssizeE,@object
	.size		_ZN34_INTERNAL_9080226a_4_k_cu_84db3c434cuda3std6ranges3__45__cpo5ssizeE,(_ZN34_INTERNAL_9080226a_4_k_cu_84db3c434cuda3std3__45__cpo3endE - _ZN34_INTERNAL_9080226a_4_k_cu_84db3c434cuda3std6ranges3__45__cpo5ssizeE)
_ZN34_INTERNAL_9080226a_4_k_cu_84db3c434cuda3std6ranges3__45__cpo5ssizeE:
	.zero		1
	.type		_ZN34_INTERNAL_9080226a_4_k_cu_84db3c434cuda3std3__45__cpo3endE,@object
	.size		_ZN34_INTERNAL_9080226a_4_k_cu_84db3c434cuda3std3__45__cpo3endE,(_ZN34_INTERNAL_9080226a_4_k_cu_84db3c434cuda3std6ranges3__45__cpo4cendE - _ZN34_INTERNAL_9080226a_4_k_cu_84db3c434cuda3std3__45__cpo3endE)
_ZN34_INTERNAL_9080226a_4_k_cu_84db3c434cuda3std3__45__cpo3endE:
	.zero		1
	.type		_ZN34_INTERNAL_9080226a_4_k_cu_84db3c434cuda3std6ranges3__45__cpo4cendE,@object
	.size		_ZN34_INTERNAL_9080226a_4_k_cu_84db3c434cuda3std6ranges3__45__cpo4cendE,(_ZN34_INTERNAL_9080226a_4_k_cu_84db3c434cuda3std3__45__cpo4rendE - _ZN34_INTERNAL_9080226a_4_k_cu_84db3c434cuda3std6ranges3__45__cpo4cendE)
_ZN34_INTERNAL_9080226a_4_k_cu_84db3c434cuda3std6ranges3__45__cpo4cendE:
	.zero		1
	.type		_ZN34_INTERNAL_9080226a_4_k_cu_84db3c434cuda3std3__45__cpo4rendE,@object
	.size		_ZN34_INTERNAL_9080226a_4_k_cu_84db3c434cuda3std3__45__cpo4rendE,(_ZN34_INTERNAL_9080226a_4_k_cu_84db3c434cuda3std6ranges3__45__cpo4prevE - _ZN34_INTERNAL_9080226a_4_k_cu_84db3c434cuda3std3__45__cpo4rendE)
_ZN34_INTERNAL_9080226a_4_k_cu_84db3c434cuda3std3__45__cpo4rendE:
	.zero		1
	.type		_ZN34_INTERNAL_9080226a_4_k_cu_84db3c434cuda3std6ranges3__45__cpo4prevE,@object
	.size		_ZN34_INTERNAL_9080226a_4_k_cu_84db3c434cuda3std6ranges3__45__cpo4prevE,(_ZN34_INTERNAL_9080226a_4_k_cu_84db3c434cuda3std6ranges3__45__cpo9iter_moveE - _ZN34_INTERNAL_9080226a_4_k_cu_84db3c434cuda3std6ranges3__45__cpo4prevE)
_ZN34_INTERNAL_9080226a_4_k_cu_84db3c434cuda3std6ranges3__45__cpo4prevE:
	.zero		1
	.type		_ZN34_INTERNAL_9080226a_4_k_cu_84db3c434cuda3std6ranges3__45__cpo9iter_moveE,@object
	.size		_ZN34_INTERNAL_9080226a_4_k_cu_84db3c434cuda3std6ranges3__45__cpo9iter_moveE,(.L_13 - _ZN34_INTERNAL_9080226a_4_k_cu_84db3c434cuda3std6ranges3__45__cpo9iter_moveE)
_ZN34_INTERNAL_9080226a_4_k_cu_84db3c434cuda3std6ranges3__45__cpo9iter_moveE:
	.zero		1
.L_13:


//--------------------- .nv.constant0._Z6kernelPi --------------------------
	.section	.nv.constant0._Z6kernelPi,"a",@progbits
	.sectionflags	@""
	.align	4
.nv.constant0._Z6kernelPi:
	.zero		904


//--------------------- SYMBOLS --------------------------

	.type		.nv.reservedSmem.offset0,@object
	.size		.nv.reservedSmem.offset0,0x4
